	.headerflags	@"EF_CUDA_TEXMODE_UNIFIED EF_CUDA_64BIT_ADDRESS EF_CUDA_ACCELERATORS EF_CUDA_SM90 EF_CUDA_VIRTUAL_SM(EF_CUDA_SM90)"
	.elftype	@"ET_EXEC"


//--------------------- .nv.info                  --------------------------
	.section	.nv.info,"",@"SHT_CUDA_INFO"
	.align	4


	//----- nvinfo : EIATTR_REGCOUNT
	.align		4
        /*0000*/ 	.byte	0x04, 0x2f
        /*0002*/ 	.short	(.L_3 - .L_2)
	.align		4
.L_2:
        /*0004*/ 	.word	index@(triton_poi_fused__native_batch_norm_legit_no_training_add_4)
        /*0008*/ 	.word	0x00000014


	//----- nvinfo : EIATTR_MIN_STACK_SIZE
	.align		4
.L_3:
        /*000c*/ 	.byte	0x04, 0x12
        /*000e*/ 	.short	(.L_5 - .L_4)
	.align		4
.L_4:
        /*0010*/ 	.word	index@(triton_poi_fused__native_batch_norm_legit_no_training_add_4)
        /*0014*/ 	.word	0x00000000


	//----- nvinfo : EIATTR_FRAME_SIZE
	.align		4
.L_5:
        /*0018*/ 	.byte	0x04, 0x11
        /*001a*/ 	.short	(.L_7 - .L_6)
	.align		4
.L_6:
        /*001c*/ 	.word	index@(triton_poi_fused__native_batch_norm_legit_no_training_add_4)
        /*0020*/ 	.word	0x00000000


	//----- nvinfo : EIATTR_MIN_STACK_SIZE
	.align		4
.L_7:
        /*0024*/ 	.byte	0x04, 0x12
        /*0026*/ 	.short	(.L_9 - .L_8)
	.align		4
.L_8:
        /*0028*/ 	.word	index@(triton_poi_fused__native_batch_norm_legit_no_training_add_4)
        /*002c*/ 	.word	0x00000000
.L_9:


//--------------------- .nv.info.triton_poi_fused__native_batch_norm_legit_no_training_add_4 --------------------------
	.section	.nv.info.triton_poi_fused__native_batch_norm_legit_no_training_add_4,"",@"SHT_CUDA_INFO"
	.sectionflags	@""
	.align	4


	//----- nvinfo : EIATTR_CUDA_API_VERSION
	.align		4
        /*0000*/ 	.byte	0x04, 0x37
        /*0002*/ 	.short	(.L_11 - .L_10)
.L_10:
        /*0004*/ 	.word	0x0000007c


	//----- nvinfo : EIATTR_KPARAM_INFO
	.align		4
.L_11:
        /*0008*/ 	.byte	0x04, 0x17
        /*000a*/ 	.short	(.L_13 - .L_12)
.L_12:
        /*000c*/ 	.word	0x00000000
        /*0010*/ 	.short	0x0007
        /*0012*/ 	.short	0x0038
        /*0014*/ 	.byte	0x00, 0xf0, 0x11, 0x00


	//----- nvinfo : EIATTR_KPARAM_INFO
	.align		4
.L_13:
        /*0018*/ 	.byte	0x04, 0x17
        /*001a*/ 	.short	(.L_15 - .L_14)
.L_14:
        /*001c*/ 	.word	0x00000000
        /*0020*/ 	.short	0x0006
        /*0022*/ 	.short	0x0030
        /*0024*/ 	.byte	0x00, 0xf4, 0x21, 0x00


	//----- nvinfo : EIATTR_KPARAM_INFO
	.align		4
.L_15:
        /*0028*/ 	.byte	0x04, 0x17
        /*002a*/ 	.short	(.L_17 - .L_16)
.L_16:
        /*002c*/ 	.word	0x00000000
        /*0030*/ 	.short	0x0005
        /*0032*/ 	.short	0x0028
        /*0034*/ 	.byte	0x00, 0xf4, 0x21, 0x00


	//----- nvinfo : EIATTR_KPARAM_INFO
	.align		4
.L_17:
        /*0038*/ 	.byte	0x04, 0x17
        /*003a*/ 	.short	(.L_19 - .L_18)
.L_18:
        /*003c*/ 	.word	0x00000000
        /*0040*/ 	.short	0x0004
        /*0042*/ 	.short	0x0020
        /*0044*/ 	.byte	0x00, 0xf4, 0x21, 0x00


	//----- nvinfo : EIATTR_KPARAM_INFO
	.align		4
.L_19:
        /*0048*/ 	.byte	0x04, 0x17
        /*004a*/ 	.short	(.L_21 - .L_20)
.L_20:
        /*004c*/ 	.word	0x00000000
        /*0050*/ 	.short	0x0003
        /*0052*/ 	.short	0x0018
        /*0054*/ 	.byte	0x00, 0xf4, 0x21, 0x00


	//----- nvinfo : EIATTR_KPARAM_INFO
	.align		4
.L_21:
        /*0058*/ 	.byte	0x04, 0x17
        /*005a*/ 	.short	(.L_23 - .L_22)
.L_22:
        /*005c*/ 	.word	0x00000000
        /*0060*/ 	.short	0x0002
        /*0062*/ 	.short	0x0010
        /*0064*/ 	.byte	0x00, 0xf4, 0x21, 0x00


	//----- nvinfo : EIATTR_KPARAM_INFO
	.align		4
.L_23:
        /*0068*/ 	.byte	0x04, 0x17
        /*006a*/ 	.short	(.L_25 - .L_24)
.L_24:
        /*006c*/ 	.word	0x00000000
        /*0070*/ 	.short	0x0001
        /*0072*/ 	.short	0x0008
        /*0074*/ 	.byte	0x00, 0xf4, 0x21, 0x00


	//----- nvinfo : EIATTR_KPARAM_INFO
	.align		4
.L_25:
        /*0078*/ 	.byte	0x04, 0x17
        /*007a*/ 	.short	(.L_27 - .L_26)
.L_26:
        /*007c*/ 	.word	0x00000000
        /*0080*/ 	.short	0x0000
        /*0082*/ 	.short	0x0000
        /*0084*/ 	.byte	0x00, 0xf4, 0x21, 0x00


	//----- nvinfo : EIATTR_SPARSE_MMA_MASK
	.align		4
.L_27:
        /*0088*/ 	.byte	0x03, 0x50
        /*008a*/ 	.short	0x0000


	//----- nvinfo : EIATTR_MAXREG_COUNT
	.align		4
        /*008c*/ 	.byte	0x03, 0x1b
        /*008e*/ 	.short	0x00ff


	//----- nvinfo : EIATTR_EXIT_INSTR_OFFSETS
	.align		4
        /*0090*/ 	.byte	0x04, 0x1c
        /*0092*/ 	.short	(.L_29 - .L_28)


	//   ....[0]....
.L_28:
        /*0094*/ 	.word	0x000003e0


	//----- nvinfo : EIATTR_REQNTID
	.align		4
.L_29:
        /*0098*/ 	.byte	0x04, 0x10
        /*009a*/ 	.short	(.L_31 - .L_30)
.L_30:
        /*009c*/ 	.word	0x00000080
        /*00a0*/ 	.word	0x00000001
        /*00a4*/ 	.word	0x00000001


	//----- nvinfo : EIATTR_CBANK_PARAM_SIZE
	.align		4
.L_31:
        /*00a8*/ 	.byte	0x03, 0x19
        /*00aa*/ 	.short	0x003c


	//----- nvinfo : EIATTR_PARAM_CBANK
	.align		4
        /*00ac*/ 	.byte	0x04, 0x0a
        /*00ae*/ 	.short	(.L_33 - .L_32)
	.align		4
.L_32:
        /*00b0*/ 	.word	index@(.nv.constant0.triton_poi_fused__native_batch_norm_legit_no_training_add_4)
        /*00b4*/ 	.short	0x0210
        /*00b6*/ 	.short	0x003c


	//----- nvinfo : EIATTR_SW_WAR
	.align		4
.L_33:
        /*00b8*/ 	.byte	0x04, 0x36
        /*00ba*/ 	.short	(.L_35 - .L_34)
.L_34:
        /*00bc*/ 	.word	0x00000008
.L_35:


//--------------------- .nv.callgraph             --------------------------
	.section	.nv.callgraph,"",@"SHT_CUDA_CALLGRAPH"
	.align	4
	.sectionentsize	8
	.align		4
        /*0000*/ 	.word	0x00000000
	.align		4
        /*0004*/ 	.word	0xffffffff
	.align		4
        /*0008*/ 	.word	0x00000000
	.align		4
        /*000c*/ 	.word	0xfffffffe
	.align		4
        /*0010*/ 	.word	0x00000000
	.align		4
        /*0014*/ 	.word	0xfffffffd
	.align		4
        /*0018*/ 	.word	0x00000000
	.align		4
        /*001c*/ 	.word	0xfffffffc


//--------------------- .nv.constant4             --------------------------
	.section	.nv.constant4,"a",@progbits
	.align	8
	.align		8
.nv.constant4:
        /*0000*/ 	.dword	_$_str
	.align		8
        /*0008*/ 	.dword	_$_str_$_2


//--------------------- .text.triton_poi_fused__native_batch_norm_legit_no_training_add_4 --------------------------
	.section	.text.triton_poi_fused__native_batch_norm_legit_no_training_add_4,"ax",@progbits
	.align	128
        .global         triton_poi_fused__native_batch_norm_legit_no_training_add_4
        .type           triton_poi_fused__native_batch_norm_legit_no_training_add_4,@function
        .size           triton_poi_fused__native_batch_norm_legit_no_training_add_4,(.L_x_1 - triton_poi_fused__native_batch_norm_legit_no_training_add_4)
        .other          triton_poi_fused__native_batch_norm_legit_no_training_add_4,@"STO_CUDA_ENTRY STV_DEFAULT"
triton_poi_fused__native_batch_norm_legit_no_training_add_4:
.text.triton_poi_fused__native_batch_norm_legit_no_training_add_4:
[----:B------:R-:W-:Y:S01]  /*0000*/  LDC R1, c[0x0][0x28] ;  /* 0x00000a00ff017b82 */ /* 0x000fe20000000800 */
[----:B------:R-:W1:Y:S07]  /*0010*/  S2R R0, SR_TID.X ;  /* 0x0000000000007919 */ /* 0x000e6e0000002100 */
[----:B------:R-:W2:Y:S01]  /*0020*/  LDC.64 R2, c[0x0][0x228] ;  /* 0x00008a00ff027b82 */ /* 0x000ea20000000a00 */
[----:B------:R-:W-:Y:S01]  /*0030*/  ULDC.64 UR4, c[0x0][0x208] ;  /* 0x0000820000047ab9 */ /* 0x000fe20000000a00 */
[----:B------:R-:W3:Y:S06]  /*0040*/  S2R R7, SR_CTAID.X ;  /* 0x0000000000077919 */ /* 0x000eec0000002500 */
[----:B------:R-:W4:Y:S08]  /*0050*/  LDC.64 R8, c[0x0][0x230] ;  /* 0x00008c00ff087b82 */ /* 0x000f300000000a00 */
[----:B------:R-:W5:Y:S08]  /*0060*/  LDC.64 R12, c[0x0][0x238] ;  /* 0x00008e00ff0c7b82 */ /* 0x000f700000000a00 */
[----:B------:R-:W4:Y:S01]  /*0070*/  LDC.64 R10, c[0x0][0x210] ;  /* 0x00008400ff0a7b82 */ /* 0x000f220000000a00 */
[----:B-1----:R-:W-:-:S02]  /*0080*/  SHF.L.U32 R0, R0, 0x1, RZ ;  /* 0x0000000100007819 */ /* 0x002fc400000006ff */
[----:B---3--:R-:W-:Y:S02]  /*0090*/  SHF.R.S32.HI R5, RZ, 0x17, R7 ;  /* 0x00000017ff057819 */ /* 0x008fe40000011407 */
[----:B------:R-:W-:Y:S02]  /*00a0*/  LOP3.LUT R0, R0, 0xfe, RZ, 0xc0, !PT ;  /* 0x000000fe00007812 */ /* 0x000fe400078ec0ff */
[----:B------:R-:W-:Y:S02]  /*00b0*/  SGXT R5, R5, 0x1 ;  /* 0x000000010505781a */ /* 0x000fe40000000200 */
[----:B------:R-:W-:Y:S02]  /*00c0*/  LEA R0, R7, R0, 0x8 ;  /* 0x0000000007007211 */ /* 0x000fe400078e40ff */
[----:B------:R-:W1:Y:S02]  /*00d0*/  LDC.64 R6, c[0x0][0x220] ;  /* 0x00008800ff067b82 */ /* 0x000e640000000a00 */
[----:B------:R-:W-:-:S04]  /*00e0*/  LEA.HI R5, R5, R0, RZ, 0x3 ;  /* 0x0000000005057211 */ /* 0x000fc800078f18ff */
[----:B------:R-:W-:-:S04]  /*00f0*/  LOP3.LUT R5, R5, 0xfffffff8, RZ, 0xc0, !PT ;  /* 0xfffffff805057812 */ /* 0x000fc800078ec0ff */
[----:B------:R-:W-:Y:S02]  /*0100*/  IADD3 R15, R0, -R5, RZ ;  /* 0x80000005000f7210 */ /* 0x000fe40007ffe0ff */
[----:B------:R-:W3:Y:S03]  /*0110*/  LDC.64 R4, c[0x0][0x218] ;  /* 0x00008600ff047b82 */ /* 0x000ee60000000a00 */
[----:B--2---:R-:W-:-:S06]  /*0120*/  IMAD.WIDE R2, R15, 0x4, R2 ;  /* 0x000000040f027825 */ /* 0x004fcc00078e0202 */
[----:B------:R-:W2:Y:S01]  /*0130*/  LDG.E.EL.64 R2, desc[UR4][R2.64] ;  /* 0x0000000402027981 */ /* 0x000ea2000c2e1b00 */
[----:B-1----:R-:W-:-:S04]  /*0140*/  IMAD.WIDE R6, R15, 0x4, R6 ;  /* 0x000000040f067825 */ /* 0x002fc800078e0206 */
[C---:B----4-:R-:W-:Y:S02]  /*0150*/  IMAD.WIDE R8, R15.reuse, 0x4, R8 ;  /* 0x000000040f087825 */ /* 0x050fe400078e0208 */
[----:B------:R-:W4:Y:S02]  /*0160*/  LDG.E.EL.64 R6, desc[UR4][R6.64] ;  /* 0x0000000406067981 */ /* 0x000f24000c2e1b00 */
[----:B-----5:R-:W-:Y:S02]  /*0170*/  IMAD.WIDE R12, R15, 0x4, R12 ;  /* 0x000000040f0c7825 */ /* 0x020fe400078e020c */
[----:B------:R-:W5:Y:S02]  /*0180*/  LDG.E.EL.64 R8, desc[UR4][R8.64] ;  /* 0x0000000408087981 */ /* 0x000f64000c2e1b00 */
[C---:B---3--:R-:W-:Y:S02]  /*0190*/  IMAD.WIDE R4, R0.reuse, 0x4, R4 ;  /* 0x0000000400047825 */ /* 0x048fe400078e0204 */
[----:B------:R-:W5:Y:S04]  /*01a0*/  LDG.E.EL.64 R12, desc[UR4][R12.64] ;  /* 0x000000040c0c7981 */ /* 0x000f68000c2e1b00 */
[----:B------:R-:W4:Y:S01]  /*01b0*/  LDG.E.64 R4, desc[UR4][R4.64] ;  /* 0x0000000404047981 */ /* 0x000f22000c1e1b00 */
[----:B0-----:R-:W-:-:S06]  /*01c0*/  IMAD.WIDE R10, R0, 0x4, R10 ;  /* 0x00000004000a7825 */ /* 0x001fcc00078e020a */
[----:B------:R-:W3:Y:S01]  /*01d0*/  LDG.E.64 R10, desc[UR4][R10.64] ;  /* 0x000000040a0a7981 */ /* 0x000ee2000c1e1b00 */
[----:B------:R-:W-:Y:S01]  /*01e0*/  HFMA2.MMA R16, -RZ, RZ, 1.625, 0 ;  /* 0x3e800000ff107435 */ /* 0x000fe200000001ff */
[----:B--2---:R-:W-:Y:S01]  /*01f0*/  FADD R2, R2, 9.9999997473787516356e-06 ;  /* 0x3727c5ac02027421 */ /* 0x004fe20000000000 */
[----:B------:R-:W-:-:S03]  /*0200*/  FADD R3, R3, 9.9999997473787516356e-06 ;  /* 0x3727c5ac03037421 */ /* 0x000fc60000000000 */
[----:B------:R-:W0:Y:S08]  /*0210*/  MUFU.SQRT R14, R2 ;  /* 0x00000002000e7308 */ /* 0x000e300000002000 */
[----:B------:R1:W2:Y:S01]  /*0220*/  MUFU.SQRT R15, R3 ;  /* 0x00000003000f7308 */ /* 0x0002a20000002000 */
[C---:B0-----:R-:W-:Y:S02]  /*0230*/  FSETP.GT.AND P0, PT, R14.reuse, 8.50705917302346158658e+37, PT ;  /* 0x7e8000000e00780b */ /* 0x041fe40003f04000 */
[----:B------:R-:W-:Y:S01]  /*0240*/  FSETP.GEU.AND P2, PT, R14, 1.175494350822287508e-38, PT ;  /* 0x008000000e00780b */ /* 0x000fe20003f4e000 */
[----:B-1----:R-:W0:Y:S01]  /*0250*/  LDC.64 R2, c[0x0][0x240] ;  /* 0x00009000ff027b82 */ /* 0x002e220000000a00 */
[----:B--2---:R-:W-:-:S02]  /*0260*/  FSETP.GT.AND P1, PT, R15, 8.50705917302346158658e+37, PT ;  /* 0x7e8000000f00780b */ /* 0x004fc40003f24000 */
[----:B------:R-:W-:-:S07]  /*0270*/  FSETP.GEU.AND P3, PT, R15, 1.175494350822287508e-38, PT ;  /* 0x008000000f00780b */ /* 0x000fce0003f6e000 */
[----:B------:R-:W-:-:S04]  /*0280*/  @P0 FMUL R14, R14, 0.25 ;  /* 0x3e8000000e0e0820 */ /* 0x000fc80000400000 */
[----:B------:R-:W-:Y:S01]  /*0290*/  @!P2 FMUL R14, R14, 16777216 ;  /* 0x4b8000000e0ea820 */ /* 0x000fe20000400000 */
[----:B------:R-:W-:-:S04]  /*02a0*/  @P1 FMUL R15, R15, 0.25 ;  /* 0x3e8000000f0f1820 */ /* 0x000fc80000400000 */
[----:B------:R-:W-:Y:S01]  /*02b0*/  @!P3 FMUL R15, R15, 16777216 ;  /* 0x4b8000000f0fb820 */ /* 0x000fe20000400000 */
[----:B------:R-:W1:Y:S01]  /*02c0*/  MUFU.RCP R14, R14 ;  /* 0x0000000e000e7308 */ /* 0x000e620000001000 */
[----:B------:R-:W-:-:S07]  /*02d0*/  FSEL R17, R16, 1, P0 ;  /* 0x3f80000010117808 */ /* 0x000fce0000000000 */
[----:B------:R-:W2:Y:S01]  /*02e0*/  MUFU.RCP R15, R15 ;  /* 0x0000000f000f7308 */ /* 0x000ea20000001000 */
[----:B------:R-:W-:Y:S01]  /*02f0*/  FSEL R16, R16, 1, P1 ;  /* 0x3f80000010107808 */ /* 0x000fe20000800000 */
[----:B------:R-:W-:-:S04]  /*0300*/  @!P2 FMUL R17, R17, 16777216 ;  /* 0x4b8000001111a820 */ /* 0x000fc80000400000 */
[----:B------:R-:W-:Y:S01]  /*0310*/  @!P3 FMUL R16, R16, 16777216 ;  /* 0x4b8000001010b820 */ /* 0x000fe20000400000 */
[----:B----4-:R-:W-:Y:S01]  /*0320*/  FADD R5, R5, -R7 ;  /* 0x8000000705057221 */ /* 0x010fe20000000000 */
[----:B------:R-:W-:Y:S01]  /*0330*/  FADD R4, R4, -R6 ;  /* 0x8000000604047221 */ /* 0x000fe20000000000 */
[----:B-1----:R-:W-:Y:S01]  /*0340*/  FMUL R17, R14, R17 ;  /* 0x000000110e117220 */ /* 0x002fe20000400000 */
[----:B--2---:R-:W-:-:S03]  /*0350*/  FMUL R16, R15, R16 ;  /* 0x000000100f107220 */ /* 0x004fc60000400000 */
[----:B------:R-:W-:Y:S01]  /*0360*/  FMUL R17, R4, R17 ;  /* 0x0000001104117220 */ /* 0x000fe20000400000 */
[----:B------:R-:W-:-:S03]  /*0370*/  FMUL R16, R5, R16 ;  /* 0x0000001005107220 */ /* 0x000fc60000400000 */
[----:B-----5:R-:W-:Y:S01]  /*0380*/  FFMA R17, R8, R17, R12 ;  /* 0x0000001108117223 */ /* 0x020fe2000000000c */
[----:B------:R-:W-:Y:S01]  /*0390*/  FFMA R16, R9, R16, R13 ;  /* 0x0000001009107223 */ /* 0x000fe2000000000d */
[----:B0-----:R-:W-:-:S04]  /*03a0*/  IMAD.WIDE R2, R0, 0x4, R2 ;  /* 0x0000000400027825 */ /* 0x001fc800078e0202 */
[----:B---3--:R-:W-:Y:S01]  /*03b0*/  FADD R10, R10, R17 ;  /* 0x000000110a0a7221 */ /* 0x008fe20000000000 */
[----:B------:R-:W-:-:S05]  /*03c0*/  FADD R11, R11, R16 ;  /* 0x000000100b0b7221 */ /* 0x000fca0000000000 */
[----:B------:R-:W-:Y:S01]  /*03d0*/  STG.E.64 desc[UR4][R2.64], R10 ;  /* 0x0000000a02007986 */ /* 0x000fe2000c101b04 */
[----:B------:R-:W-:Y:S05]  /*03e0*/  EXIT ;  /* 0x000000000000794d */ /* 0x000fea0003800000 */
.L_x_0:
[----:B------:R-:W-:-:S00]  /*03f0*/  BRA `(.L_x_0) ;  /* 0xfffffffc00fc7947 */ /* 0x000fc0000383ffff */
[----:B------:R-:W-:-:S00]  /*0400*/  NOP ;  /* 0x0000000000007918 */ /* 0x000fc00000000000 */
[----:B------:R-:W-:-:S00]  /*0410*/  NOP ;  /* 0x0000000000007918 */ /* 0x000fc00000000000 */
[----:B------:R-:W-:-:S00]  /*0420*/  NOP ;  /* 0x0000000000007918 */ /* 0x000fc00000000000 */
[----:B------:R-:W-:-:S00]  /*0430*/  NOP ;  /* 0x0000000000007918 */ /* 0x000fc00000000000 */
[----:B------:R-:W-:-:S00]  /*0440*/  NOP ;  /* 0x0000000000007918 */ /* 0x000fc00000000000 */
[----:B------:R-:W-:-:S00]  /*0450*/  NOP ;  /* 0x0000000000007918 */ /* 0x000fc00000000000 */
[----:B------:R-:W-:-:S00]  /*0460*/  NOP ;  /* 0x0000000000007918 */ /* 0x000fc00000000000 */
[----:B------:R-:W-:-:S00]  /*0470*/  NOP ;  /* 0x0000000000007918 */ /* 0x000fc00000000000 */
.L_x_1:


//--------------------- .nv.global.init           --------------------------
	.section	.nv.global.init,"aw",@progbits
.nv.global.init:
	.type		_$_str,@object
	.size		_$_str,(_$_str_$_2 - _$_str)
_$_str:
        /*0000*/ 	.byte	0x5f, 0x5f, 0x43, 0x55, 0x44, 0x41, 0x5f, 0x46, 0x54, 0x5a, 0x00
	.type		_$_str_$_2,@object
	.size		_$_str_$_2,(.L_1 - _$_str_$_2)
_$_str_$_2:
        /*000b*/ 	.byte	0x5f, 0x5f, 0x43, 0x55, 0x44, 0x41, 0x5f, 0x50, 0x52, 0x45, 0x43, 0x5f, 0x53, 0x51, 0x52, 0x54
        /*001b*/ 	.byte	0x00
.L_1:


//--------------------- .nv.constant0.triton_poi_fused__native_batch_norm_legit_no_training_add_4 --------------------------
	.section	.nv.constant0.triton_poi_fused__native_batch_norm_legit_no_training_add_4,"a",@progbits
	.sectionflags	@""
	.align	4
.nv.constant0.triton_poi_fused__native_batch_norm_legit_no_training_add_4:
	.zero		588
